//
// Generated by NVIDIA NVVM Compiler
//
// Compiler Build ID: CL-36424714
// Cuda compilation tools, release 13.0, V13.0.88
// Based on NVVM 20.0.0
//

.version 9.0
.target sm_100
.address_size 64

	// .globl	_Z5vsqr_Pi

.visible .entry _Z5vsqr_Pi(
	.param .u64 .ptr .align 1 _Z5vsqr_Pi_param_0
)
{
	.reg .b32 	%r<4>;
	.reg .b64 	%rd<5>;

	ld.param.u64 	%rd1, [_Z5vsqr_Pi_param_0];
	cvta.to.global.u64 	%rd2, %rd1;
	mov.u32 	%r1, %tid.x;
	mul.wide.u32 	%rd3, %r1, 4;
	add.s64 	%rd4, %rd2, %rd3;
	ld.global.u32 	%r2, [%rd4];
	mul.lo.s32 	%r3, %r2, %r2;
	st.global.u32 	[%rd4], %r3;
	ret;

}
	// .globl	_Z6vcube_Pi
.visible .entry _Z6vcube_Pi(
	.param .u64 .ptr .align 1 _Z6vcube_Pi_param_0
)
{
	.reg .b32 	%r<5>;
	.reg .b64 	%rd<5>;

	ld.param.u64 	%rd1, [_Z6vcube_Pi_param_0];
	cvta.to.global.u64 	%rd2, %rd1;
	mov.u32 	%r1, %tid.x;
	mul.wide.u32 	%rd3, %r1, 4;
	add.s64 	%rd4, %rd2, %rd3;
	ld.global.u32 	%r2, [%rd4];
	mul.lo.s32 	%r3, %r2, %r2;
	mul.lo.s32 	%r4, %r3, %r2;
	st.global.u32 	[%rd4], %r4;
	ret;

}
	// .globl	_Z4vaddPKiS0_Pi
.visible .entry _Z4vaddPKiS0_Pi(
	.param .u64 .ptr .align 1 _Z4vaddPKiS0_Pi_param_0,
	.param .u64 .ptr .align 1 _Z4vaddPKiS0_Pi_param_1,
	.param .u64 .ptr .align 1 _Z4vaddPKiS0_Pi_param_2
)
{
	.reg .b32 	%r<5>;
	.reg .b64 	%rd<11>;

	ld.param.u64 	%rd1, [_Z4vaddPKiS0_Pi_param_0];
	ld.param.u64 	%rd2, [_Z4vaddPKiS0_Pi_param_1];
	ld.param.u64 	%rd3, [_Z4vaddPKiS0_Pi_param_2];
	cvta.to.global.u64 	%rd4, %rd3;
	cvta.to.global.u64 	%rd5, %rd2;
	cvta.to.global.u64 	%rd6, %rd1;
	mov.u32 	%r1, %tid.x;
	mul.wide.u32 	%rd7, %r1, 4;
	add.s64 	%rd8, %rd6, %rd7;
	ld.global.u32 	%r2, [%rd8];
	add.s64 	%rd9, %rd5, %rd7;
	ld.global.u32 	%r3, [%rd9];
	add.s32 	%r4, %r3, %r2;
	add.s64 	%rd10, %rd4, %rd7;
	st.global.u32 	[%rd10], %r4;
	ret;

}
	// .globl	_Z17fused_sqr_cub_addPKiS0_Pi
.visible .entry _Z17fused_sqr_cub_addPKiS0_Pi(
	.param .u64 .ptr .align 1 _Z17fused_sqr_cub_addPKiS0_Pi_param_0,
	.param .u64 .ptr .align 1 _Z17fused_sqr_cub_addPKiS0_Pi_param_1,
	.param .u64 .ptr .align 1 _Z17fused_sqr_cub_addPKiS0_Pi_param_2
)
{
	.reg .b32 	%r<7>;
	.reg .b64 	%rd<11>;

	ld.param.u64 	%rd1, [_Z17fused_sqr_cub_addPKiS0_Pi_param_0];
	ld.param.u64 	%rd2, [_Z17fused_sqr_cub_addPKiS0_Pi_param_1];
	ld.param.u64 	%rd3, [_Z17fused_sqr_cub_addPKiS0_Pi_param_2];
	cvta.to.global.u64 	%rd4, %rd3;
	cvta.to.global.u64 	%rd5, %rd2;
	cvta.to.global.u64 	%rd6, %rd1;
	mov.u32 	%r1, %tid.x;
	mul.wide.u32 	%rd7, %r1, 4;
	add.s64 	%rd8, %rd6, %rd7;
	ld.global.u32 	%r2, [%rd8];
	add.s64 	%rd9, %rd5, %rd7;
	ld.global.u32 	%r3, [%rd9];
	mul.lo.s32 	%r4, %r2, %r2;
	mul.lo.s32 	%r5, %r3, %r3;
	mad.lo.s32 	%r6, %r5, %r3, %r4;
	add.s64 	%rd10, %rd4, %rd7;
	st.global.u32 	[%rd10], %r6;
	ret;

}


// ===== COMPILED SASS (sm_100) =====

	.target	sm_100

	.elftype	@"ET_EXEC"


//--------------------- .note.nv.tkinfo           --------------------------
	.section	.note.nv.tkinfo,"",@"SHT_NOTE"
	.sectionflags	@"SHF_NOTE_NV_TKINFO"
	.tkinfo
        /*0018*/ 	.word	0x00000002
        /*0030*/ 	.string	""
        /*0030*/ 	.string	"ptxas"
        /*0030*/ 	.string	"Cuda compilation tools, release 13.0, V13.0.88"
        /*0030*/ 	.string	"Build cuda_13.0.r13.0/compiler.36424714_0"
        /*0030*/ 	.string	"-arch sm_100 -m 64 "



//--------------------- .note.nv.cuinfo           --------------------------
	.section	.note.nv.cuinfo,"",@"SHT_NOTE"
	.sectionflags	@"SHF_NOTE_NV_CUINFO"
        /*0018*/ 	.short	0x0002
        /*001a*/ 	.short	0x0064
        /*001c*/ 	.short	0x0082
	.zero		2


//--------------------- .nv.info                  --------------------------
	.section	.nv.info,"",@"SHT_CUDA_INFO"
	.align	4


	//----- nvinfo : EIATTR_REGCOUNT
	.align		4
        /*0000*/ 	.byte	0x04, 0x2f
        /*0002*/ 	.short	(.L_1 - .L_0)
	.align		4
.L_0:
        /*0004*/ 	.word	index@(_Z5vsqr_Pi)
        /*0008*/ 	.word	0x00000008


	//----- nvinfo : EIATTR_FRAME_SIZE
	.align		4
.L_1:
        /*000c*/ 	.byte	0x04, 0x11
        /*000e*/ 	.short	(.L_3 - .L_2)
	.align		4
.L_2:
        /*0010*/ 	.word	index@(_Z5vsqr_Pi)
        /*0014*/ 	.word	0x00000000


	//----- nvinfo : EIATTR_REGCOUNT
	.align		4
.L_3:
        /*0018*/ 	.byte	0x04, 0x2f
        /*001a*/ 	.short	(.L_5 - .L_4)
	.align		4
.L_4:
        /*001c*/ 	.word	index@(_Z6vcube_Pi)
        /*0020*/ 	.word	0x00000008


	//----- nvinfo : EIATTR_FRAME_SIZE
	.align		4
.L_5:
        /*0024*/ 	.byte	0x04, 0x11
        /*0026*/ 	.short	(.L_7 - .L_6)
	.align		4
.L_6:
        /*0028*/ 	.word	index@(_Z6vcube_Pi)
        /*002c*/ 	.word	0x00000000


	//----- nvinfo : EIATTR_REGCOUNT
	.align		4
.L_7:
        /*0030*/ 	.byte	0x04, 0x2f
        /*0032*/ 	.short	(.L_9 - .L_8)
	.align		4
.L_8:
        /*0034*/ 	.word	index@(_Z4vaddPKiS0_Pi)
        /*0038*/ 	.word	0x0000000c


	//----- nvinfo : EIATTR_FRAME_SIZE
	.align		4
.L_9:
        /*003c*/ 	.byte	0x04, 0x11
        /*003e*/ 	.short	(.L_11 - .L_10)
	.align		4
.L_10:
        /*0040*/ 	.word	index@(_Z4vaddPKiS0_Pi)
        /*0044*/ 	.word	0x00000000


	//----- nvinfo : EIATTR_REGCOUNT
	.align		4
.L_11:
        /*0048*/ 	.byte	0x04, 0x2f
        /*004a*/ 	.short	(.L_13 - .L_12)
	.align		4
.L_12:
        /*004c*/ 	.word	index@(_Z17fused_sqr_cub_addPKiS0_Pi)
        /*0050*/ 	.word	0x0000000e


	//----- nvinfo : EIATTR_FRAME_SIZE
	.align		4
.L_13:
        /*0054*/ 	.byte	0x04, 0x11
        /*0056*/ 	.short	(.L_15 - .L_14)
	.align		4
.L_14:
        /*0058*/ 	.word	index@(_Z17fused_sqr_cub_addPKiS0_Pi)
        /*005c*/ 	.word	0x00000000


	//----- nvinfo : EIATTR_MIN_STACK_SIZE
	.align		4
.L_15:
        /*0060*/ 	.byte	0x04, 0x12
        /*0062*/ 	.short	(.L_17 - .L_16)
	.align		4
.L_16:
        /*0064*/ 	.word	index@(_Z17fused_sqr_cub_addPKiS0_Pi)
        /*0068*/ 	.word	0x00000000


	//----- nvinfo : EIATTR_MIN_STACK_SIZE
	.align		4
.L_17:
        /*006c*/ 	.byte	0x04, 0x12
        /*006e*/ 	.short	(.L_19 - .L_18)
	.align		4
.L_18:
        /*0070*/ 	.word	index@(_Z4vaddPKiS0_Pi)
        /*0074*/ 	.word	0x00000000


	//----- nvinfo : EIATTR_MIN_STACK_SIZE
	.align		4
.L_19:
        /*0078*/ 	.byte	0x04, 0x12
        /*007a*/ 	.short	(.L_21 - .L_20)
	.align		4
.L_20:
        /*007c*/ 	.word	index@(_Z6vcube_Pi)
        /*0080*/ 	.word	0x00000000


	//----- nvinfo : EIATTR_MIN_STACK_SIZE
	.align		4
.L_21:
        /*0084*/ 	.byte	0x04, 0x12
        /*0086*/ 	.short	(.L_23 - .L_22)
	.align		4
.L_22:
        /*0088*/ 	.word	index@(_Z5vsqr_Pi)
        /*008c*/ 	.word	0x00000000
.L_23:


//--------------------- .nv.compat                --------------------------
	.section	.nv.compat,"",@"SHT_CUDA_COMPAT_INFO"
	.align	4
        /*0000*/ 	.byte	0x02, 0x09, 0x00, 0x00, 0x02, 0x02, 0x01, 0x00, 0x02, 0x05, 0x05, 0x00, 0x03, 0x07, 0x01, 0x01
        /*0010*/ 	.byte	0x02, 0x03, 0x00, 0x00, 0x02, 0x06, 0x01, 0x00, 0x04, 0x0b, 0x08, 0x00, 0x09, 0x00, 0x00, 0x00
        /*0020*/ 	.byte	0x00, 0x00, 0x00, 0x00


//--------------------- .nv.info._Z17fused_sqr_cub_addPKiS0_Pi --------------------------
	.section	.nv.info._Z17fused_sqr_cub_addPKiS0_Pi,"",@"SHT_CUDA_INFO"
	.sectionflags	@""
	.align	4


	//----- nvinfo : EIATTR_CUDA_API_VERSION
	.align		4
        /*0000*/ 	.byte	0x04, 0x37
        /*0002*/ 	.short	(.L_25 - .L_24)
.L_24:
        /*0004*/ 	.word	0x00000082


	//----- nvinfo : EIATTR_KPARAM_INFO
	.align		4
.L_25:
        /*0008*/ 	.byte	0x04, 0x17
        /*000a*/ 	.short	(.L_27 - .L_26)
.L_26:
        /*000c*/ 	.word	0x00000000
        /*0010*/ 	.short	0x0002
        /*0012*/ 	.short	0x0010
        /*0014*/ 	.byte	0x00, 0xf5, 0x21, 0x00


	//----- nvinfo : EIATTR_KPARAM_INFO
	.align		4
.L_27:
        /*0018*/ 	.byte	0x04, 0x17
        /*001a*/ 	.short	(.L_29 - .L_28)
.L_28:
        /*001c*/ 	.word	0x00000000
        /*0020*/ 	.short	0x0001
        /*0022*/ 	.short	0x0008
        /*0024*/ 	.byte	0x00, 0xf5, 0x21, 0x00


	//----- nvinfo : EIATTR_KPARAM_INFO
	.align		4
.L_29:
        /*0028*/ 	.byte	0x04, 0x17
        /*002a*/ 	.short	(.L_31 - .L_30)
.L_30:
        /*002c*/ 	.word	0x00000000
        /*0030*/ 	.short	0x0000
        /*0032*/ 	.short	0x0000
        /*0034*/ 	.byte	0x00, 0xf5, 0x21, 0x00


	//----- nvinfo : EIATTR_SPARSE_MMA_MASK
	.align		4
.L_31:
        /*0038*/ 	.byte	0x03, 0x50
        /*003a*/ 	.short	0x0000


	//----- nvinfo : EIATTR_MAXREG_COUNT
	.align		4
        /*003c*/ 	.byte	0x03, 0x1b
        /*003e*/ 	.short	0x00ff


	//----- nvinfo : EIATTR_MERCURY_ISA_VERSION
	.align		4
        /*0040*/ 	.byte	0x03, 0x5f
        /*0042*/ 	.short	0x0101


	//----- nvinfo : EIATTR_VRC_CTA_INIT_COUNT
	.align		4
        /*0044*/ 	.byte	0x02, 0x4a
	.zero		1
	.zero		1


	//----- nvinfo : EIATTR_EXIT_INSTR_OFFSETS
	.align		4
        /*0048*/ 	.byte	0x04, 0x1c
        /*004a*/ 	.short	(.L_33 - .L_32)


	//   ....[0]....
.L_32:
        /*004c*/ 	.word	0x000000f0


	//----- nvinfo : EIATTR_CBANK_PARAM_SIZE
	.align		4
.L_33:
        /*0050*/ 	.byte	0x03, 0x19
        /*0052*/ 	.short	0x0018


	//----- nvinfo : EIATTR_PARAM_CBANK
	.align		4
        /*0054*/ 	.byte	0x04, 0x0a
        /*0056*/ 	.short	(.L_35 - .L_34)
	.align		4
.L_34:
        /*0058*/ 	.word	index@(.nv.constant0._Z17fused_sqr_cub_addPKiS0_Pi)
        /*005c*/ 	.short	0x0380
        /*005e*/ 	.short	0x0018


	//----- nvinfo : EIATTR_SW_WAR
	.align		4
.L_35:
        /*0060*/ 	.byte	0x04, 0x36
        /*0062*/ 	.short	(.L_37 - .L_36)
.L_36:
        /*0064*/ 	.word	0x00000008
.L_37:


//--------------------- .nv.info._Z4vaddPKiS0_Pi  --------------------------
	.section	.nv.info._Z4vaddPKiS0_Pi,"",@"SHT_CUDA_INFO"
	.sectionflags	@""
	.align	4


	//----- nvinfo : EIATTR_CUDA_API_VERSION
	.align		4
        /*0000*/ 	.byte	0x04, 0x37
        /*0002*/ 	.short	(.L_39 - .L_38)
.L_38:
        /*0004*/ 	.word	0x00000082


	//----- nvinfo : EIATTR_KPARAM_INFO
	.align		4
.L_39:
        /*0008*/ 	.byte	0x04, 0x17
        /*000a*/ 	.short	(.L_41 - .L_40)
.L_40:
        /*000c*/ 	.word	0x00000000
        /*0010*/ 	.short	0x0002
        /*0012*/ 	.short	0x0010
        /*0014*/ 	.byte	0x00, 0xf5, 0x21, 0x00


	//----- nvinfo : EIATTR_KPARAM_INFO
	.align		4
.L_41:
        /*0018*/ 	.byte	0x04, 0x17
        /*001a*/ 	.short	(.L_43 - .L_42)
.L_42:
        /*001c*/ 	.word	0x00000000
        /*0020*/ 	.short	0x0001
        /*0022*/ 	.short	0x0008
        /*0024*/ 	.byte	0x00, 0xf5, 0x21, 0x00


	//----- nvinfo : EIATTR_KPARAM_INFO
	.align		4
.L_43:
        /*0028*/ 	.byte	0x04, 0x17
        /*002a*/ 	.short	(.L_45 - .L_44)
.L_44:
        /*002c*/ 	.word	0x00000000
        /*0030*/ 	.short	0x0000
        /*0032*/ 	.short	0x0000
        /*0034*/ 	.byte	0x00, 0xf5, 0x21, 0x00


	//----- nvinfo : EIATTR_SPARSE_MMA_MASK
	.align		4
.L_45:
        /*0038*/ 	.byte	0x03, 0x50
        /*003a*/ 	.short	0x0000


	//----- nvinfo : EIATTR_MAXREG_COUNT
	.align		4
        /*003c*/ 	.byte	0x03, 0x1b
        /*003e*/ 	.short	0x00ff


	//----- nvinfo : EIATTR_MERCURY_ISA_VERSION
	.align		4
        /*0040*/ 	.byte	0x03, 0x5f
        /*0042*/ 	.short	0x0101


	//----- nvinfo : EIATTR_VRC_CTA_INIT_COUNT
	.align		4
        /*0044*/ 	.byte	0x02, 0x4a
	.zero		1
	.zero		1


	//----- nvinfo : EIATTR_EXIT_INSTR_OFFSETS
	.align		4
        /*0048*/ 	.byte	0x04, 0x1c
        /*004a*/ 	.short	(.L_47 - .L_46)


	//   ....[0]....
.L_46:
        /*004c*/ 	.word	0x000000d0


	//----- nvinfo : EIATTR_CBANK_PARAM_SIZE
	.align		4
.L_47:
        /*0050*/ 	.byte	0x03, 0x19
        /*0052*/ 	.short	0x0018


	//----- nvinfo : EIATTR_PARAM_CBANK
	.align		4
        /*0054*/ 	.byte	0x04, 0x0a
        /*0056*/ 	.short	(.L_49 - .L_48)
	.align		4
.L_48:
        /*0058*/ 	.word	index@(.nv.constant0._Z4vaddPKiS0_Pi)
        /*005c*/ 	.short	0x0380
        /*005e*/ 	.short	0x0018


	//----- nvinfo : EIATTR_SW_WAR
	.align		4
.L_49:
        /*0060*/ 	.byte	0x04, 0x36
        /*0062*/ 	.short	(.L_51 - .L_50)
.L_50:
        /*0064*/ 	.word	0x00000008
.L_51:


//--------------------- .nv.info._Z6vcube_Pi      --------------------------
	.section	.nv.info._Z6vcube_Pi,"",@"SHT_CUDA_INFO"
	.sectionflags	@""
	.align	4


	//----- nvinfo : EIATTR_CUDA_API_VERSION
	.align		4
        /*0000*/ 	.byte	0x04, 0x37
        /*0002*/ 	.short	(.L_53 - .L_52)
.L_52:
        /*0004*/ 	.word	0x00000082


	//----- nvinfo : EIATTR_KPARAM_INFO
	.align		4
.L_53:
        /*0008*/ 	.byte	0x04, 0x17
        /*000a*/ 	.short	(.L_55 - .L_54)
.L_54:
        /*000c*/ 	.word	0x00000000
        /*0010*/ 	.short	0x0000
        /*0012*/ 	.short	0x0000
        /*0014*/ 	.byte	0x00, 0xf5, 0x21, 0x00


	//----- nvinfo : EIATTR_SPARSE_MMA_MASK
	.align		4
.L_55:
        /*0018*/ 	.byte	0x03, 0x50
        /*001a*/ 	.short	0x0000


	//----- nvinfo : EIATTR_MAXREG_COUNT
	.align		4
        /*001c*/ 	.byte	0x03, 0x1b
        /*001e*/ 	.short	0x00ff


	//----- nvinfo : EIATTR_MERCURY_ISA_VERSION
	.align		4
        /*0020*/ 	.byte	0x03, 0x5f
        /*0022*/ 	.short	0x0101


	//----- nvinfo : EIATTR_VRC_CTA_INIT_COUNT
	.align		4
        /*0024*/ 	.byte	0x02, 0x4a
	.zero		1
	.zero		1


	//----- nvinfo : EIATTR_EXIT_INSTR_OFFSETS
	.align		4
        /*0028*/ 	.byte	0x04, 0x1c
        /*002a*/ 	.short	(.L_57 - .L_56)


	//   ....[0]....
.L_56:
        /*002c*/ 	.word	0x00000090


	//----- nvinfo : EIATTR_CBANK_PARAM_SIZE
	.align		4
.L_57:
        /*0030*/ 	.byte	0x03, 0x19
        /*0032*/ 	.short	0x0008


	//----- nvinfo : EIATTR_PARAM_CBANK
	.align		4
        /*0034*/ 	.byte	0x04, 0x0a
        /*0036*/ 	.short	(.L_59 - .L_58)
	.align		4
.L_58:
        /*0038*/ 	.word	index@(.nv.constant0._Z6vcube_Pi)
        /*003c*/ 	.short	0x0380
        /*003e*/ 	.short	0x0008


	//----- nvinfo : EIATTR_SW_WAR
	.align		4
.L_59:
        /*0040*/ 	.byte	0x04, 0x36
        /*0042*/ 	.short	(.L_61 - .L_60)
.L_60:
        /*0044*/ 	.word	0x00000008
.L_61:


//--------------------- .nv.info._Z5vsqr_Pi       --------------------------
	.section	.nv.info._Z5vsqr_Pi,"",@"SHT_CUDA_INFO"
	.sectionflags	@""
	.align	4


	//----- nvinfo : EIATTR_CUDA_API_VERSION
	.align		4
        /*0000*/ 	.byte	0x04, 0x37
        /*0002*/ 	.short	(.L_63 - .L_62)
.L_62:
        /*0004*/ 	.word	0x00000082


	//----- nvinfo : EIATTR_KPARAM_INFO
	.align		4
.L_63:
        /*0008*/ 	.byte	0x04, 0x17
        /*000a*/ 	.short	(.L_65 - .L_64)
.L_64:
        /*000c*/ 	.word	0x00000000
        /*0010*/ 	.short	0x0000
        /*0012*/ 	.short	0x0000
        /*0014*/ 	.byte	0x00, 0xf5, 0x21, 0x00


	//----- nvinfo : EIATTR_SPARSE_MMA_MASK
	.align		4
.L_65:
        /*0018*/ 	.byte	0x03, 0x50
        /*001a*/ 	.short	0x0000


	//----- nvinfo : EIATTR_MAXREG_COUNT
	.align		4
        /*001c*/ 	.byte	0x03, 0x1b
        /*001e*/ 	.short	0x00ff


	//----- nvinfo : EIATTR_MERCURY_ISA_VERSION
	.align		4
        /*0020*/ 	.byte	0x03, 0x5f
        /*0022*/ 	.short	0x0101


	//----- nvinfo : EIATTR_VRC_CTA_INIT_COUNT
	.align		4
        /*0024*/ 	.byte	0x02, 0x4a
	.zero		1
	.zero		1


	//----- nvinfo : EIATTR_EXIT_INSTR_OFFSETS
	.align		4
        /*0028*/ 	.byte	0x04, 0x1c
        /*002a*/ 	.short	(.L_67 - .L_66)


	//   ....[0]....
.L_66:
        /*002c*/ 	.word	0x00000080


	//----- nvinfo : EIATTR_CBANK_PARAM_SIZE
	.align		4
.L_67:
        /*0030*/ 	.byte	0x03, 0x19
        /*0032*/ 	.short	0x0008


	//----- nvinfo : EIATTR_PARAM_CBANK
	.align		4
        /*0034*/ 	.byte	0x04, 0x0a
        /*0036*/ 	.short	(.L_69 - .L_68)
	.align		4
.L_68:
        /*0038*/ 	.word	index@(.nv.constant0._Z5vsqr_Pi)
        /*003c*/ 	.short	0x0380
        /*003e*/ 	.short	0x0008


	//----- nvinfo : EIATTR_SW_WAR
	.align		4
.L_69:
        /*0040*/ 	.byte	0x04, 0x36
        /*0042*/ 	.short	(.L_71 - .L_70)
.L_70:
        /*0044*/ 	.word	0x00000008
.L_71:


//--------------------- .nv.callgraph             --------------------------
	.section	.nv.callgraph,"",@"SHT_CUDA_CALLGRAPH"
	.align	4
	.sectionentsize	8
	.align		4
        /*0000*/ 	.word	0x00000000
	.align		4
        /*0004*/ 	.word	0xffffffff
	.align		4
        /*0008*/ 	.word	0x00000000
	.align		4
        /*000c*/ 	.word	0xfffffffe
	.align		4
        /*0010*/ 	.word	0x00000000
	.align		4
        /*0014*/ 	.word	0xfffffffd
	.align		4
        /*0018*/ 	.word	0x00000000
	.align		4
        /*001c*/ 	.word	0xfffffffc


//--------------------- .text._Z17fused_sqr_cub_addPKiS0_Pi --------------------------
	.section	.text._Z17fused_sqr_cub_addPKiS0_Pi,"ax",@progbits
	.align	128
        .global         _Z17fused_sqr_cub_addPKiS0_Pi
        .type           _Z17fused_sqr_cub_addPKiS0_Pi,@function
        .size           _Z17fused_sqr_cub_addPKiS0_Pi,(.L_x_4 - _Z17fused_sqr_cub_addPKiS0_Pi)
        .other          _Z17fused_sqr_cub_addPKiS0_Pi,@"STO_CUDA_ENTRY STV_DEFAULT"
_Z17fused_sqr_cub_addPKiS0_Pi:
.text._Z17fused_sqr_cub_addPKiS0_Pi:
[----:B------:R-:W-:Y:S01]  /*0000*/  LDC R1, c[0x0][0x37c] ;  /* 0x0000df00ff017b82 */ /* 0x000fe20000000800 */
[----:B------:R-:W0:Y:S07]  /*0010*/  S2R R11, SR_TID.X ;  /* 0x00000000000b7919 */ /* 0x000e2e0000002100 */
[----:B------:R-:W0:Y:S01]  /*0020*/  LDC.64 R2, c[0x0][0x380] ;  /* 0x0000e000ff027b82 */ /* 0x000e220000000a00 */
[----:B------:R-:W1:Y:S07]  /*0030*/  LDCU.64 UR4, c[0x0][0x358] ;  /* 0x00006b00ff0477ac */ /* 0x000e6e0008000a00 */
[----:B------:R-:W2:Y:S08]  /*0040*/  LDC.64 R4, c[0x0][0x388] ;  /* 0x0000e200ff047b82 */ /* 0x000eb00000000a00 */
[----:B------:R-:W3:Y:S01]  /*0050*/  LDC.64 R6, c[0x0][0x390] ;  /* 0x0000e400ff067b82 */ /* 0x000ee20000000a00 */
[----:B0-----:R-:W-:-:S04]  /*0060*/  IMAD.WIDE.U32 R2, R11, 0x4, R2 ;  /* 0x000000040b027825 */ /* 0x001fc800078e0002 */
[C---:B--2---:R-:W-:Y:S02]  /*0070*/  IMAD.WIDE.U32 R4, R11.reuse, 0x4, R4 ;  /* 0x000000040b047825 */ /* 0x044fe400078e0004 */
[----:B-1----:R-:W2:Y:S04]  /*0080*/  LDG.E R2, desc[UR4][R2.64] ;  /* 0x0000000402027981 */ /* 0x002ea8000c1e1900 */
[----:B------:R-:W4:Y:S01]  /*0090*/  LDG.E R4, desc[UR4][R4.64] ;  /* 0x0000000404047981 */ /* 0x000f22000c1e1900 */
[----:B---3--:R-:W-:-:S04]  /*00a0*/  IMAD.WIDE.U32 R6, R11, 0x4, R6 ;  /* 0x000000040b067825 */ /* 0x008fc800078e0006 */
[----:B--2---:R-:W-:Y:S02]  /*00b0*/  IMAD R9, R2, R2, RZ ;  /* 0x0000000202097224 */ /* 0x004fe400078e02ff */
[----:B----4-:R-:W-:-:S04]  /*00c0*/  IMAD R0, R4, R4, RZ ;  /* 0x0000000404007224 */ /* 0x010fc800078e02ff */
[----:B------:R-:W-:-:S05]  /*00d0*/  IMAD R9, R4, R0, R9 ;  /* 0x0000000004097224 */ /* 0x000fca00078e0209 */
[----:B------:R-:W-:Y:S01]  /*00e0*/  STG.E desc[UR4][R6.64], R9 ;  /* 0x0000000906007986 */ /* 0x000fe2000c101904 */
[----:B------:R-:W-:Y:S05]  /*00f0*/  EXIT ;  /* 0x000000000000794d */ /* 0x000fea0003800000 */
.L_x_0:
[----:B------:R-:W-:-:S00]  /*0100*/  BRA `(.L_x_0) ;  /* 0xfffffffc00fc7947 */ /* 0x000fc0000383ffff */
[----:B------:R-:W-:-:S00]  /*0110*/  NOP ;  /* 0x0000000000007918 */ /* 0x000fc00000000000 */
        /* <DEDUP_REMOVED lines=14> */
.L_x_4:


//--------------------- .text._Z4vaddPKiS0_Pi     --------------------------
	.section	.text._Z4vaddPKiS0_Pi,"ax",@progbits
	.align	128
        .global         _Z4vaddPKiS0_Pi
        .type           _Z4vaddPKiS0_Pi,@function
        .size           _Z4vaddPKiS0_Pi,(.L_x_5 - _Z4vaddPKiS0_Pi)
        .other          _Z4vaddPKiS0_Pi,@"STO_CUDA_ENTRY STV_DEFAULT"
_Z4vaddPKiS0_Pi:
.text._Z4vaddPKiS0_Pi:
        /* <DEDUP_REMOVED lines=9> */
[----:B------:R-:W2:Y:S01]  /*0090*/  LDG.E R5, desc[UR4][R4.64] ;  /* 0x0000000404057981 */ /* 0x000ea2000c1e1900 */
[----:B---3--:R-:W-:Y:S01]  /*00a0*/  IMAD.WIDE.U32 R6, R9, 0x4, R6 ;  /* 0x0000000409067825 */ /* 0x008fe200078e0006 */
[----:B--2---:R-:W-:-:S05]  /*00b0*/  IADD3 R9, PT, PT, R2, R5, RZ ;  /* 0x0000000502097210 */ /* 0x004fca0007ffe0ff */
[----:B------:R-:W-:Y:S01]  /*00c0*/  STG.E desc[UR4][R6.64], R9 ;  /* 0x0000000906007986 */ /* 0x000fe2000c101904 */
[----:B------:R-:W-:Y:S05]  /*00d0*/  EXIT ;  /* 0x000000000000794d */ /* 0x000fea0003800000 */
.L_x_1:
        /* <DEDUP_REMOVED lines=10> */
.L_x_5:


//--------------------- .text._Z6vcube_Pi         --------------------------
	.section	.text._Z6vcube_Pi,"ax",@progbits
	.align	128
        .global         _Z6vcube_Pi
        .type           _Z6vcube_Pi,@function
        .size           _Z6vcube_Pi,(.L_x_6 - _Z6vcube_Pi)
        .other          _Z6vcube_Pi,@"STO_CUDA_ENTRY STV_DEFAULT"
_Z6vcube_Pi:
.text._Z6vcube_Pi:
[----:B------:R-:W-:Y:S01]  /*0000*/  LDC R1, c[0x0][0x37c] ;  /* 0x0000df00ff017b82 */ /* 0x000fe20000000800 */
[----:B------:R-:W0:Y:S07]  /*0010*/  S2R R5, SR_TID.X ;  /* 0x0000000000057919 */ /* 0x000e2e0000002100 */
[----:B------:R-:W0:Y:S01]  /*0020*/  LDC.64 R2, c[0x0][0x380] ;  /* 0x0000e000ff027b82 */ /* 0x000e220000000a00 */
[----:B------:R-:W1:Y:S01]  /*0030*/  LDCU.64 UR4, c[0x0][0x358] ;  /* 0x00006b00ff0477ac */ /* 0x000e620008000a00 */
[----:B0-----:R-:W-:-:S05]  /*0040*/  IMAD.WIDE.U32 R2, R5, 0x4, R2 ;  /* 0x0000000405027825 */ /* 0x001fca00078e0002 */
[----:B-1----:R-:W2:Y:S02]  /*0050*/  LDG.E R0, desc[UR4][R2.64] ;  /* 0x0000000402007981 */ /* 0x002ea4000c1e1900 */
[----:B--2---:R-:W-:-:S04]  /*0060*/  IMAD R5, R0, R0, RZ ;  /* 0x0000000000057224 */ /* 0x004fc800078e02ff */
[----:B------:R-:W-:-:S05]  /*0070*/  IMAD R5, R0, R5, RZ ;  /* 0x0000000500057224 */ /* 0x000fca00078e02ff */
[----:B------:R-:W-:Y:S01]  /*0080*/  STG.E desc[UR4][R2.64], R5 ;  /* 0x0000000502007986 */ /* 0x000fe2000c101904 */
[----:B------:R-:W-:Y:S05]  /*0090*/  EXIT ;  /* 0x000000000000794d */ /* 0x000fea0003800000 */
.L_x_2:
        /* <DEDUP_REMOVED lines=14> */
.L_x_6:


//--------------------- .text._Z5vsqr_Pi          --------------------------
	.section	.text._Z5vsqr_Pi,"ax",@progbits
	.align	128
        .global         _Z5vsqr_Pi
        .type           _Z5vsqr_Pi,@function
        .size           _Z5vsqr_Pi,(.L_x_7 - _Z5vsqr_Pi)
        .other          _Z5vsqr_Pi,@"STO_CUDA_ENTRY STV_DEFAULT"
_Z5vsqr_Pi:
.text._Z5vsqr_Pi:
[----:B------:R-:W-:Y:S01]  /*0000*/  LDC R1, c[0x0][0x37c] ;  /* 0x0000df00ff017b82 */ /* 0x000fe20000000800 */
[----:B------:R-:W0:Y:S07]  /*0010*/  S2R R5, SR_TID.X ;  /* 0x0000000000057919 */ /* 0x000e2e0000002100 */
[----:B------:R-:W0:Y:S01]  /*0020*/  LDC.64 R2, c[0x0][0x380] ;  /* 0x0000e000ff027b82 */ /* 0x000e220000000a00 */
[----:B------:R-:W1:Y:S01]  /*0030*/  LDCU.64 UR4, c[0x0][0x358] ;  /* 0x00006b00ff0477ac */ /* 0x000e620008000a00 */
[----:B0-----:R-:W-:-:S05]  /*0040*/  IMAD.WIDE.U32 R2, R5, 0x4, R2 ;  /* 0x0000000405027825 */ /* 0x001fca00078e0002 */
[----:B-1----:R-:W2:Y:S02]  /*0050*/  LDG.E R0, desc[UR4][R2.64] ;  /* 0x0000000402007981 */ /* 0x002ea4000c1e1900 */
[----:B--2---:R-:W-:-:S05]  /*0060*/  IMAD R5, R0, R0, RZ ;  /* 0x0000000000057224 */ /* 0x004fca00078e02ff */
[----:B------:R-:W-:Y:S01]  /*0070*/  STG.E desc[UR4][R2.64], R5 ;  /* 0x0000000502007986 */ /* 0x000fe2000c101904 */
[----:B------:R-:W-:Y:S05]  /*0080*/  EXIT ;  /* 0x000000000000794d */ /* 0x000fea0003800000 */
.L_x_3:
        /* <DEDUP_REMOVED lines=15> */
.L_x_7:


//--------------------- .nv.shared.reserved.0     --------------------------
	.section	.nv.shared.reserved.0,"aw",@nobits
	.weak		__nv_reservedSMEM_offset_0_alias
	.size		__nv_reservedSMEM_offset_0_alias, 0, 64
	.other		__nv_reservedSMEM_offset_0_alias,@"STO_CUDA_RESERVED_SHARED STV_DEFAULT"
__nv_reservedSMEM_offset_0_alias:
	.zero		0
	.zero		64


//--------------------- .nv.constant0._Z17fused_sqr_cub_addPKiS0_Pi --------------------------
	.section	.nv.constant0._Z17fused_sqr_cub_addPKiS0_Pi,"a",@progbits
	.sectionflags	@""
	.align	4
.nv.constant0._Z17fused_sqr_cub_addPKiS0_Pi:
	.zero		920


//--------------------- .nv.constant0._Z4vaddPKiS0_Pi --------------------------
	.section	.nv.constant0._Z4vaddPKiS0_Pi,"a",@progbits
	.sectionflags	@""
	.align	4
.nv.constant0._Z4vaddPKiS0_Pi:
	.zero		920


//--------------------- .nv.constant0._Z6vcube_Pi --------------------------
	.section	.nv.constant0._Z6vcube_Pi,"a",@progbits
	.sectionflags	@""
	.align	4
.nv.constant0._Z6vcube_Pi:
	.zero		904


//--------------------- .nv.constant0._Z5vsqr_Pi  --------------------------
	.section	.nv.constant0._Z5vsqr_Pi,"a",@progbits
	.sectionflags	@""
	.align	4
.nv.constant0._Z5vsqr_Pi:
	.zero		904


//--------------------- SYMBOLS --------------------------

	.type		.nv.reservedSmem.offset0,@object
	.size		.nv.reservedSmem.offset0,0x4
